	.headerflags	@"EF_CUDA_TEXMODE_UNIFIED EF_CUDA_64BIT_ADDRESS EF_CUDA_ACCELERATORS EF_CUDA_SM90 EF_CUDA_VIRTUAL_SM(EF_CUDA_SM90)"
	.elftype	@"ET_EXEC"


//--------------------- .nv.info                  --------------------------
	.section	.nv.info,"",@"SHT_CUDA_INFO"
	.align	4


	//----- nvinfo : EIATTR_REGCOUNT
	.align		4
        /*0000*/ 	.byte	0x04, 0x2f
        /*0002*/ 	.short	(.L_1 - .L_0)
	.align		4
.L_0:
        /*0004*/ 	.word	index@(triton_poi_fused_add_12)
        /*0008*/ 	.word	0x00000012


	//----- nvinfo : EIATTR_MIN_STACK_SIZE
	.align		4
.L_1:
        /*000c*/ 	.byte	0x04, 0x12
        /*000e*/ 	.short	(.L_3 - .L_2)
	.align		4
.L_2:
        /*0010*/ 	.word	index@(triton_poi_fused_add_12)
        /*0014*/ 	.word	0x00000000


	//----- nvinfo : EIATTR_FRAME_SIZE
	.align		4
.L_3:
        /*0018*/ 	.byte	0x04, 0x11
        /*001a*/ 	.short	(.L_5 - .L_4)
	.align		4
.L_4:
        /*001c*/ 	.word	index@(triton_poi_fused_add_12)
        /*0020*/ 	.word	0x00000000


	//----- nvinfo : EIATTR_MIN_STACK_SIZE
	.align		4
.L_5:
        /*0024*/ 	.byte	0x04, 0x12
        /*0026*/ 	.short	(.L_7 - .L_6)
	.align		4
.L_6:
        /*0028*/ 	.word	index@(triton_poi_fused_add_12)
        /*002c*/ 	.word	0x00000000
.L_7:


//--------------------- .nv.info.triton_poi_fused_add_12 --------------------------
	.section	.nv.info.triton_poi_fused_add_12,"",@"SHT_CUDA_INFO"
	.sectionflags	@""
	.align	4


	//----- nvinfo : EIATTR_CUDA_API_VERSION
	.align		4
        /*0000*/ 	.byte	0x04, 0x37
        /*0002*/ 	.short	(.L_9 - .L_8)
.L_8:
        /*0004*/ 	.word	0x0000007c


	//----- nvinfo : EIATTR_KPARAM_INFO
	.align		4
.L_9:
        /*0008*/ 	.byte	0x04, 0x17
        /*000a*/ 	.short	(.L_11 - .L_10)
.L_10:
        /*000c*/ 	.word	0x00000000
        /*0010*/ 	.short	0x0003
        /*0012*/ 	.short	0x0018
        /*0014*/ 	.byte	0x00, 0xf0, 0x11, 0x00


	//----- nvinfo : EIATTR_KPARAM_INFO
	.align		4
.L_11:
        /*0018*/ 	.byte	0x04, 0x17
        /*001a*/ 	.short	(.L_13 - .L_12)
.L_12:
        /*001c*/ 	.word	0x00000000
        /*0020*/ 	.short	0x0002
        /*0022*/ 	.short	0x0010
        /*0024*/ 	.byte	0x00, 0xf4, 0x21, 0x00


	//----- nvinfo : EIATTR_KPARAM_INFO
	.align		4
.L_13:
        /*0028*/ 	.byte	0x04, 0x17
        /*002a*/ 	.short	(.L_15 - .L_14)
.L_14:
        /*002c*/ 	.word	0x00000000
        /*0030*/ 	.short	0x0001
        /*0032*/ 	.short	0x0008
        /*0034*/ 	.byte	0x00, 0xf4, 0x21, 0x00


	//----- nvinfo : EIATTR_KPARAM_INFO
	.align		4
.L_15:
        /*0038*/ 	.byte	0x04, 0x17
        /*003a*/ 	.short	(.L_17 - .L_16)
.L_16:
        /*003c*/ 	.word	0x00000000
        /*0040*/ 	.short	0x0000
        /*0042*/ 	.short	0x0000
        /*0044*/ 	.byte	0x00, 0xf4, 0x21, 0x00


	//----- nvinfo : EIATTR_SPARSE_MMA_MASK
	.align		4
.L_17:
        /*0048*/ 	.byte	0x03, 0x50
        /*004a*/ 	.short	0x0000


	//----- nvinfo : EIATTR_MAXREG_COUNT
	.align		4
        /*004c*/ 	.byte	0x03, 0x1b
        /*004e*/ 	.short	0x00ff


	//----- nvinfo : EIATTR_EXIT_INSTR_OFFSETS
	.align		4
        /*0050*/ 	.byte	0x04, 0x1c
        /*0052*/ 	.short	(.L_19 - .L_18)


	//   ....[0]....
.L_18:
        /*0054*/ 	.word	0x000001d0


	//   ....[1]....
        /*0058*/ 	.word	0x000001f0


	//----- nvinfo : EIATTR_REQNTID
	.align		4
.L_19:
        /*005c*/ 	.byte	0x04, 0x10
        /*005e*/ 	.short	(.L_21 - .L_20)
.L_20:
        /*0060*/ 	.word	0x00000080
        /*0064*/ 	.word	0x00000001
        /*0068*/ 	.word	0x00000001


	//----- nvinfo : EIATTR_CBANK_PARAM_SIZE
	.align		4
.L_21:
        /*006c*/ 	.byte	0x03, 0x19
        /*006e*/ 	.short	0x001c


	//----- nvinfo : EIATTR_PARAM_CBANK
	.align		4
        /*0070*/ 	.byte	0x04, 0x0a
        /*0072*/ 	.short	(.L_23 - .L_22)
	.align		4
.L_22:
        /*0074*/ 	.word	index@(.nv.constant0.triton_poi_fused_add_12)
        /*0078*/ 	.short	0x0210
        /*007a*/ 	.short	0x001c


	//----- nvinfo : EIATTR_SW_WAR
	.align		4
.L_23:
        /*007c*/ 	.byte	0x04, 0x36
        /*007e*/ 	.short	(.L_25 - .L_24)
.L_24:
        /*0080*/ 	.word	0x00000008
.L_25:


//--------------------- .nv.callgraph             --------------------------
	.section	.nv.callgraph,"",@"SHT_CUDA_CALLGRAPH"
	.align	4
	.sectionentsize	8
	.align		4
        /*0000*/ 	.word	0x00000000
	.align		4
        /*0004*/ 	.word	0xffffffff
	.align		4
        /*0008*/ 	.word	0x00000000
	.align		4
        /*000c*/ 	.word	0xfffffffe
	.align		4
        /*0010*/ 	.word	0x00000000
	.align		4
        /*0014*/ 	.word	0xfffffffd
	.align		4
        /*0018*/ 	.word	0x00000000
	.align		4
        /*001c*/ 	.word	0xfffffffc


//--------------------- .text.triton_poi_fused_add_12 --------------------------
	.section	.text.triton_poi_fused_add_12,"ax",@progbits
	.align	128
        .global         triton_poi_fused_add_12
        .type           triton_poi_fused_add_12,@function
        .size           triton_poi_fused_add_12,(.L_x_1 - triton_poi_fused_add_12)
        .other          triton_poi_fused_add_12,@"STO_CUDA_ENTRY STV_DEFAULT"
triton_poi_fused_add_12:
.text.triton_poi_fused_add_12:
[----:B------:R-:W0:Y:S02]  /*0000*/  LDC R1, c[0x0][0x28] ;  /* 0x00000a00ff017b82 */ /* 0x000e240000000800 */
[----:B------:R-:W1:Y:S01]  /*0010*/  S2R R0, SR_TID.X ;  /* 0x0000000000007919 */ /* 0x000e620000002100 */
[----:B------:R-:W2:Y:S01]  /*0020*/  LDC.64 R6, c[0x0][0x220] ;  /* 0x00008800ff067b82 */ /* 0x000ea20000000a00 */
[----:B------:R-:W-:Y:S01]  /*0030*/  CS2R R12, SRZ ;  /* 0x00000000000c7805 */ /* 0x000fe2000001ff00 */
[----:B------:R-:W-:Y:S01]  /*0040*/  ULDC.64 UR4, c[0x0][0x208] ;  /* 0x0000820000047ab9 */ /* 0x000fe20000000a00 */
[----:B------:R-:W3:Y:S05]  /*0050*/  S2R R9, SR_CTAID.X ;  /* 0x0000000000097919 */ /* 0x000eea0000002500 */
[----:B------:R-:W4:Y:S08]  /*0060*/  LDC.64 R4, c[0x0][0x210] ;  /* 0x00008400ff047b82 */ /* 0x000f300000000a00 */
[----:B------:R-:W5:Y:S01]  /*0070*/  LDC.64 R2, c[0x0][0x218] ;  /* 0x00008600ff027b82 */ /* 0x000f620000000a00 */
[----:B-1----:R-:W-:Y:S01]  /*0080*/  IMAD.SHL.U32 R0, R0, 0x2, RZ ;  /* 0x0000000200007824 */ /* 0x002fe200078e00ff */
[----:B---3--:R-:W-:-:S04]  /*0090*/  SHF.R.S32.HI R8, RZ, 0x17, R9 ;  /* 0x00000017ff087819 */ /* 0x008fc80000011409 */
[----:B------:R-:W-:-:S04]  /*00a0*/  LOP3.LUT R0, R0, 0xfe, RZ, 0xc0, !PT ;  /* 0x000000fe00007812 */ /* 0x000fc800078ec0ff */
[----:B------:R-:W-:Y:S02]  /*00b0*/  LEA R9, R9, R0, 0x8 ;  /* 0x0000000009097211 */ /* 0x000fe400078e40ff */
[----:B------:R-:W-:Y:S02]  /*00c0*/  SGXT R0, R8, 0x1 ;  /* 0x000000010800781a */ /* 0x000fe40000000200 */
[C---:B------:R-:W-:Y:S01]  /*00d0*/  ISETP.GE.AND P0, PT, R9.reuse, 0x100, PT ;  /* 0x000001000900780c */ /* 0x040fe20003f06270 */
[----:B----4-:R-:W-:Y:S01]  /*00e0*/  IMAD.WIDE R4, R9, 0x4, R4 ;  /* 0x0000000409047825 */ /* 0x010fe200078e0204 */
[----:B------:R-:W-:-:S03]  /*00f0*/  LEA.HI R0, R0, R9, RZ, 0x2 ;  /* 0x0000000900007211 */ /* 0x000fc600078f10ff */
[----:B-----5:R-:W-:Y:S01]  /*0100*/  IMAD.WIDE R2, R9, 0x4, R2 ;  /* 0x0000000409027825 */ /* 0x020fe200078e0202 */
[----:B------:R-:W-:-:S05]  /*0110*/  LOP3.LUT R0, R0, 0xfffffffc, RZ, 0xc0, !PT ;  /* 0xfffffffc00007812 */ /* 0x000fca00078ec0ff */
[----:B------:R-:W-:-:S04]  /*0120*/  IMAD.IADD R11, R9, 0x1, -R0 ;  /* 0x00000001090b7824 */ /* 0x000fc800078e0a00 */
[----:B--2---:R-:W-:Y:S01]  /*0130*/  IMAD.WIDE R6, R11, 0x4, R6 ;  /* 0x000000040b067825 */ /* 0x004fe200078e0206 */
[----:B------:R-:W-:Y:S02]  /*0140*/  CS2R R10, SRZ ;  /* 0x00000000000a7805 */ /* 0x000fe4000001ff00 */
[----:B------:R-:W-:Y:S02]  /*0150*/  CS2R R8, SRZ ;  /* 0x0000000000087805 */ /* 0x000fe4000001ff00 */
[----:B------:R-:W2:Y:S04]  /*0160*/  @!P0 LDG.E.EL.64 R12, desc[UR4][R6.64] ;  /* 0x00000004060c8981 */ /* 0x000ea8000c2e1b00 */
[----:B------:R-:W2:Y:S04]  /*0170*/  @!P0 LDG.E.64 R10, desc[UR4][R4.64] ;  /* 0x00000004040a8981 */ /* 0x000ea8000c1e1b00 */
[----:B------:R-:W3:Y:S01]  /*0180*/  @!P0 LDG.E.64 R8, desc[UR4][R2.64] ;  /* 0x0000000402088981 */ /* 0x000ee2000c1e1b00 */
[----:B--2---:R-:W-:Y:S01]  /*0190*/  FADD R15, R12, R10 ;  /* 0x0000000a0c0f7221 */ /* 0x004fe20000000000 */
[----:B------:R-:W-:-:S03]  /*01a0*/  FADD R0, R13, R11 ;  /* 0x0000000b0d007221 */ /* 0x000fc60000000000 */
[----:B---3--:R-:W-:Y:S01]  /*01b0*/  FADD R8, R15, R8 ;  /* 0x000000080f087221 */ /* 0x008fe20000000000 */
[----:B------:R-:W-:Y:S01]  /*01c0*/  FADD R9, R0, R9 ;  /* 0x0000000900097221 */ /* 0x000fe20000000000 */
[----:B------:R-:W-:Y:S06]  /*01d0*/  @P0 EXIT ;  /* 0x000000000000094d */ /* 0x000fec0003800000 */
[----:B------:R-:W-:Y:S01]  /*01e0*/  STG.E.64 desc[UR4][R4.64], R8 ;  /* 0x0000000804007986 */ /* 0x000fe2000c101b04 */
[----:B------:R-:W-:Y:S05]  /*01f0*/  EXIT ;  /* 0x000000000000794d */ /* 0x000fea0003800000 */
.L_x_0:
[----:B------:R-:W-:-:S00]  /*0200*/  BRA `(.L_x_0) ;  /* 0xfffffffc00fc7947 */ /* 0x000fc0000383ffff */
[----:B------:R-:W-:-:S00]  /*0210*/  NOP ;  /* 0x0000000000007918 */ /* 0x000fc00000000000 */
        /* <DEDUP_REMOVED lines=14> */
.L_x_1:


//--------------------- .nv.constant0.triton_poi_fused_add_12 --------------------------
	.section	.nv.constant0.triton_poi_fused_add_12,"a",@progbits
	.sectionflags	@""
	.align	4
.nv.constant0.triton_poi_fused_add_12:
	.zero		556
